//
// Generated by NVIDIA NVVM Compiler
//
// Compiler Build ID: CL-36424714
// Cuda compilation tools, release 13.0, V13.0.88
// Based on NVVM 20.0.0
//

.version 9.0
.target sm_100
.address_size 64

	// .globl	_Z6matmulPiS_S_ii

.visible .entry _Z6matmulPiS_S_ii(
	.param .u64 .ptr .align 1 _Z6matmulPiS_S_ii_param_0,
	.param .u64 .ptr .align 1 _Z6matmulPiS_S_ii_param_1,
	.param .u64 .ptr .align 1 _Z6matmulPiS_S_ii_param_2,
	.param .u32 _Z6matmulPiS_S_ii_param_3,
	.param .u32 _Z6matmulPiS_S_ii_param_4
)
{
	.reg .pred 	%p<19>;
	.reg .b32 	%r<163>;
	.reg .b64 	%rd<82>;

	ld.param.u64 	%rd11, [_Z6matmulPiS_S_ii_param_0];
	ld.param.u64 	%rd12, [_Z6matmulPiS_S_ii_param_1];
	ld.param.u64 	%rd13, [_Z6matmulPiS_S_ii_param_2];
	ld.param.u32 	%r64, [_Z6matmulPiS_S_ii_param_3];
	ld.param.u32 	%r65, [_Z6matmulPiS_S_ii_param_4];
	cvta.to.global.u64 	%rd1, %rd12;
	cvta.to.global.u64 	%rd2, %rd11;
	cvta.to.global.u64 	%rd3, %rd13;
	setp.lt.s32 	%p1, %r64, 1;
	@%p1 bra 	$L__BB0_26;
	mov.u32 	%r66, %tid.x;
	setp.lt.s32 	%p2, %r65, 1;
	mul.lo.s32 	%r1, %r65, %r66;
	mul.lo.s32 	%r2, %r64, %r66;
	@%p2 bra 	$L__BB0_15;
	and.b32  	%r3, %r65, 7;
	and.b32  	%r4, %r65, 3;
	and.b32  	%r5, %r65, 2147483640;
	and.b32  	%r6, %r65, 1;
	neg.s32 	%r7, %r5;
	shl.b32 	%r8, %r64, 3;
	mul.lo.s32 	%r9, %r64, 5;
	mul.lo.s32 	%r10, %r64, 6;
	mul.lo.s32 	%r11, %r64, 7;
	cvt.u64.u32 	%rd4, %r1;
	mov.b32 	%r139, 0;
	shl.b64 	%rd32, %rd4, 2;
	add.s64 	%rd33, %rd32, %rd2;
	add.s64 	%rd5, %rd33, 16;
	mul.wide.u32 	%rd49, %r8, 4;
$L__BB0_3:
	setp.lt.u32 	%p11, %r65, 8;
	mov.b32 	%r153, 0;
	mov.u32 	%r158, %r153;
	@%p11 bra 	$L__BB0_6;
	add.s32 	%r146, %r64, %r139;
	shl.b32 	%r82, %r64, 1;
	add.s32 	%r145, %r82, %r139;
	mad.lo.s32 	%r144, %r64, 3, %r139;
	shl.b32 	%r83, %r64, 2;
	add.s32 	%r143, %r83, %r139;
	add.s32 	%r142, %r9, %r139;
	add.s32 	%r141, %r10, %r139;
	add.s32 	%r140, %r11, %r139;
	mul.wide.u32 	%rd34, %r139, 4;
	add.s64 	%rd81, %rd1, %rd34;
	mov.b32 	%r158, 0;
	mov.u64 	%rd80, %rd5;
	mov.u32 	%r147, %r7;
$L__BB0_5:
	.pragma "nounroll";
	ld.global.u32 	%r84, [%rd80+-16];
	ld.global.u32 	%r85, [%rd81];
	mad.lo.s32 	%r86, %r85, %r84, %r158;
	ld.global.u32 	%r87, [%rd80+-12];
	mul.wide.u32 	%rd35, %r146, 4;
	add.s64 	%rd36, %rd1, %rd35;
	ld.global.u32 	%r88, [%rd36];
	mad.lo.s32 	%r89, %r88, %r87, %r86;
	ld.global.u32 	%r90, [%rd80+-8];
	mul.wide.u32 	%rd37, %r145, 4;
	add.s64 	%rd38, %rd1, %rd37;
	ld.global.u32 	%r91, [%rd38];
	mad.lo.s32 	%r92, %r91, %r90, %r89;
	ld.global.u32 	%r93, [%rd80+-4];
	mul.wide.u32 	%rd39, %r144, 4;
	add.s64 	%rd40, %rd1, %rd39;
	ld.global.u32 	%r94, [%rd40];
	mad.lo.s32 	%r95, %r94, %r93, %r92;
	ld.global.u32 	%r96, [%rd80];
	mul.wide.u32 	%rd41, %r143, 4;
	add.s64 	%rd42, %rd1, %rd41;
	ld.global.u32 	%r97, [%rd42];
	mad.lo.s32 	%r98, %r97, %r96, %r95;
	ld.global.u32 	%r99, [%rd80+4];
	mul.wide.u32 	%rd43, %r142, 4;
	add.s64 	%rd44, %rd1, %rd43;
	ld.global.u32 	%r100, [%rd44];
	mad.lo.s32 	%r101, %r100, %r99, %r98;
	ld.global.u32 	%r102, [%rd80+8];
	mul.wide.u32 	%rd45, %r141, 4;
	add.s64 	%rd46, %rd1, %rd45;
	ld.global.u32 	%r103, [%rd46];
	mad.lo.s32 	%r104, %r103, %r102, %r101;
	ld.global.u32 	%r105, [%rd80+12];
	mul.wide.u32 	%rd47, %r140, 4;
	add.s64 	%rd48, %rd1, %rd47;
	ld.global.u32 	%r106, [%rd48];
	mad.lo.s32 	%r158, %r106, %r105, %r104;
	add.s32 	%r147, %r147, 8;
	add.s32 	%r146, %r146, %r8;
	add.s32 	%r145, %r145, %r8;
	add.s32 	%r144, %r144, %r8;
	add.s32 	%r143, %r143, %r8;
	add.s32 	%r142, %r142, %r8;
	add.s32 	%r141, %r141, %r8;
	add.s32 	%r140, %r140, %r8;
	add.s64 	%rd81, %rd81, %rd49;
	add.s64 	%rd80, %rd80, 32;
	setp.ne.s32 	%p12, %r147, 0;
	mov.u32 	%r153, %r5;
	@%p12 bra 	$L__BB0_5;
$L__BB0_6:
	setp.eq.s32 	%p13, %r3, 0;
	@%p13 bra 	$L__BB0_14;
	add.s32 	%r108, %r3, -1;
	setp.lt.u32 	%p14, %r108, 3;
	@%p14 bra 	$L__BB0_9;
	add.s32 	%r109, %r153, %r1;
	mul.wide.u32 	%rd50, %r109, 4;
	add.s64 	%rd51, %rd2, %rd50;
	ld.global.u32 	%r110, [%rd51];
	mad.lo.s32 	%r111, %r153, %r64, %r139;
	mul.wide.u32 	%rd52, %r111, 4;
	add.s64 	%rd53, %rd1, %rd52;
	ld.global.u32 	%r112, [%rd53];
	mad.lo.s32 	%r113, %r112, %r110, %r158;
	cvt.u64.u32 	%rd54, %r153;
	add.s64 	%rd55, %rd54, %rd4;
	shl.b64 	%rd56, %rd55, 2;
	add.s64 	%rd57, %rd2, %rd56;
	ld.global.u32 	%r114, [%rd57+4];
	add.s32 	%r115, %r111, %r64;
	mul.wide.u32 	%rd58, %r115, 4;
	add.s64 	%rd59, %rd1, %rd58;
	ld.global.u32 	%r116, [%rd59];
	mad.lo.s32 	%r117, %r116, %r114, %r113;
	ld.global.u32 	%r118, [%rd57+8];
	add.s32 	%r119, %r115, %r64;
	mul.wide.u32 	%rd60, %r119, 4;
	add.s64 	%rd61, %rd1, %rd60;
	ld.global.u32 	%r120, [%rd61];
	mad.lo.s32 	%r121, %r120, %r118, %r117;
	ld.global.u32 	%r122, [%rd57+12];
	add.s32 	%r123, %r119, %r64;
	mul.wide.u32 	%rd62, %r123, 4;
	add.s64 	%rd63, %rd1, %rd62;
	ld.global.u32 	%r124, [%rd63];
	mad.lo.s32 	%r158, %r124, %r122, %r121;
	add.s32 	%r153, %r153, 4;
$L__BB0_9:
	setp.eq.s32 	%p15, %r4, 0;
	@%p15 bra 	$L__BB0_14;
	setp.eq.s32 	%p16, %r4, 1;
	@%p16 bra 	$L__BB0_12;
	add.s32 	%r126, %r153, %r1;
	mul.wide.u32 	%rd64, %r126, 4;
	add.s64 	%rd65, %rd2, %rd64;
	ld.global.u32 	%r127, [%rd65];
	mad.lo.s32 	%r128, %r153, %r64, %r139;
	mul.wide.u32 	%rd66, %r128, 4;
	add.s64 	%rd67, %rd1, %rd66;
	ld.global.u32 	%r129, [%rd67];
	mad.lo.s32 	%r130, %r129, %r127, %r158;
	cvt.u64.u32 	%rd68, %r153;
	add.s64 	%rd69, %rd68, %rd4;
	shl.b64 	%rd70, %rd69, 2;
	add.s64 	%rd71, %rd2, %rd70;
	ld.global.u32 	%r131, [%rd71+4];
	add.s32 	%r132, %r128, %r64;
	mul.wide.u32 	%rd72, %r132, 4;
	add.s64 	%rd73, %rd1, %rd72;
	ld.global.u32 	%r133, [%rd73];
	mad.lo.s32 	%r158, %r133, %r131, %r130;
	add.s32 	%r153, %r153, 2;
$L__BB0_12:
	setp.eq.s32 	%p17, %r6, 0;
	@%p17 bra 	$L__BB0_14;
	add.s32 	%r134, %r153, %r1;
	mul.wide.u32 	%rd74, %r134, 4;
	add.s64 	%rd75, %rd2, %rd74;
	ld.global.u32 	%r135, [%rd75];
	mad.lo.s32 	%r136, %r153, %r64, %r139;
	mul.wide.u32 	%rd76, %r136, 4;
	add.s64 	%rd77, %rd1, %rd76;
	ld.global.u32 	%r137, [%rd77];
	mad.lo.s32 	%r158, %r137, %r135, %r158;
$L__BB0_14:
	add.s32 	%r138, %r139, %r2;
	mul.wide.u32 	%rd78, %r138, 4;
	add.s64 	%rd79, %rd3, %rd78;
	st.global.u32 	[%rd79], %r158;
	add.s32 	%r139, %r139, 1;
	setp.eq.s32 	%p18, %r139, %r64;
	@%p18 bra 	$L__BB0_26;
	bra.uni 	$L__BB0_3;
$L__BB0_15:
	and.b32  	%r54, %r64, 7;
	setp.lt.u32 	%p3, %r64, 8;
	mov.b32 	%r161, 0;
	@%p3 bra 	$L__BB0_18;
	and.b32  	%r161, %r64, 2147483640;
	mov.b32 	%r159, 0;
$L__BB0_17:
	.pragma "nounroll";
	add.s32 	%r69, %r159, %r2;
	mul.wide.u32 	%rd14, %r69, 4;
	add.s64 	%rd15, %rd3, %rd14;
	mov.b32 	%r70, 0;
	st.global.u32 	[%rd15], %r70;
	st.global.u32 	[%rd15+4], %r70;
	st.global.u32 	[%rd15+8], %r70;
	st.global.u32 	[%rd15+12], %r70;
	st.global.u32 	[%rd15+16], %r70;
	st.global.u32 	[%rd15+20], %r70;
	st.global.u32 	[%rd15+24], %r70;
	st.global.u32 	[%rd15+28], %r70;
	add.s32 	%r159, %r159, 8;
	setp.ne.s32 	%p4, %r159, %r161;
	@%p4 bra 	$L__BB0_17;
$L__BB0_18:
	setp.eq.s32 	%p5, %r54, 0;
	@%p5 bra 	$L__BB0_26;
	and.b32  	%r59, %r64, 3;
	setp.lt.u32 	%p6, %r54, 4;
	@%p6 bra 	$L__BB0_21;
	add.s32 	%r71, %r161, %r2;
	mul.wide.u32 	%rd16, %r71, 4;
	add.s64 	%rd17, %rd3, %rd16;
	mov.b32 	%r72, 0;
	st.global.u32 	[%rd17], %r72;
	cvt.u64.u32 	%rd18, %r2;
	cvt.u64.u32 	%rd19, %r161;
	add.s64 	%rd20, %rd19, %rd18;
	shl.b64 	%rd21, %rd20, 2;
	add.s64 	%rd22, %rd3, %rd21;
	st.global.u32 	[%rd22+4], %r72;
	st.global.u32 	[%rd22+8], %r72;
	st.global.u32 	[%rd22+12], %r72;
	add.s32 	%r161, %r161, 4;
$L__BB0_21:
	setp.eq.s32 	%p7, %r59, 0;
	@%p7 bra 	$L__BB0_26;
	setp.eq.s32 	%p8, %r59, 1;
	@%p8 bra 	$L__BB0_24;
	add.s32 	%r73, %r161, %r2;
	mul.wide.u32 	%rd23, %r73, 4;
	add.s64 	%rd24, %rd3, %rd23;
	mov.b32 	%r74, 0;
	st.global.u32 	[%rd24], %r74;
	cvt.u64.u32 	%rd25, %r2;
	cvt.u64.u32 	%rd26, %r161;
	add.s64 	%rd27, %rd26, %rd25;
	shl.b64 	%rd28, %rd27, 2;
	add.s64 	%rd29, %rd3, %rd28;
	st.global.u32 	[%rd29+4], %r74;
	add.s32 	%r161, %r161, 2;
$L__BB0_24:
	and.b32  	%r75, %r64, 1;
	setp.eq.b32 	%p9, %r75, 1;
	not.pred 	%p10, %p9;
	@%p10 bra 	$L__BB0_26;
	add.s32 	%r76, %r161, %r2;
	mul.wide.u32 	%rd30, %r76, 4;
	add.s64 	%rd31, %rd3, %rd30;
	mov.b32 	%r77, 0;
	st.global.u32 	[%rd31], %r77;
$L__BB0_26:
	ret;

}


// ===== COMPILED SASS (sm_100) =====

	.target	sm_100

	.elftype	@"ET_EXEC"


//--------------------- .note.nv.tkinfo           --------------------------
	.section	.note.nv.tkinfo,"",@"SHT_NOTE"
	.sectionflags	@"SHF_NOTE_NV_TKINFO"
	.tkinfo
        /*0018*/ 	.word	0x00000002
        /*0030*/ 	.string	""
        /*0030*/ 	.string	"ptxas"
        /*0030*/ 	.string	"Cuda compilation tools, release 13.0, V13.0.88"
        /*0030*/ 	.string	"Build cuda_13.0.r13.0/compiler.36424714_0"
        /*0030*/ 	.string	"-arch sm_100 -m 64 "



//--------------------- .note.nv.cuinfo           --------------------------
	.section	.note.nv.cuinfo,"",@"SHT_NOTE"
	.sectionflags	@"SHF_NOTE_NV_CUINFO"
        /*0018*/ 	.short	0x0002
        /*001a*/ 	.short	0x0064
        /*001c*/ 	.short	0x0082
	.zero		2


//--------------------- .nv.info                  --------------------------
	.section	.nv.info,"",@"SHT_CUDA_INFO"
	.align	4


	//----- nvinfo : EIATTR_REGCOUNT
	.align		4
        /*0000*/ 	.byte	0x04, 0x2f
        /*0002*/ 	.short	(.L_1 - .L_0)
	.align		4
.L_0:
        /*0004*/ 	.word	index@(_Z6matmulPiS_S_ii)
        /*0008*/ 	.word	0x00000020


	//----- nvinfo : EIATTR_FRAME_SIZE
	.align		4
.L_1:
        /*000c*/ 	.byte	0x04, 0x11
        /*000e*/ 	.short	(.L_3 - .L_2)
	.align		4
.L_2:
        /*0010*/ 	.word	index@(_Z6matmulPiS_S_ii)
        /*0014*/ 	.word	0x00000000


	//----- nvinfo : EIATTR_MIN_STACK_SIZE
	.align		4
.L_3:
        /*0018*/ 	.byte	0x04, 0x12
        /*001a*/ 	.short	(.L_5 - .L_4)
	.align		4
.L_4:
        /*001c*/ 	.word	index@(_Z6matmulPiS_S_ii)
        /*0020*/ 	.word	0x00000000
.L_5:


//--------------------- .nv.compat                --------------------------
	.section	.nv.compat,"",@"SHT_CUDA_COMPAT_INFO"
	.align	4
        /*0000*/ 	.byte	0x02, 0x09, 0x00, 0x00, 0x02, 0x02, 0x01, 0x00, 0x02, 0x05, 0x05, 0x00, 0x03, 0x07, 0x01, 0x01
        /*0010*/ 	.byte	0x02, 0x03, 0x00, 0x00, 0x02, 0x06, 0x01, 0x00, 0x04, 0x0b, 0x08, 0x00, 0x09, 0x00, 0x00, 0x00
        /*0020*/ 	.byte	0x00, 0x00, 0x00, 0x00


//--------------------- .nv.info._Z6matmulPiS_S_ii --------------------------
	.section	.nv.info._Z6matmulPiS_S_ii,"",@"SHT_CUDA_INFO"
	.sectionflags	@""
	.align	4


	//----- nvinfo : EIATTR_CUDA_API_VERSION
	.align		4
        /*0000*/ 	.byte	0x04, 0x37
        /*0002*/ 	.short	(.L_7 - .L_6)
.L_6:
        /*0004*/ 	.word	0x00000082


	//----- nvinfo : EIATTR_KPARAM_INFO
	.align		4
.L_7:
        /*0008*/ 	.byte	0x04, 0x17
        /*000a*/ 	.short	(.L_9 - .L_8)
.L_8:
        /*000c*/ 	.word	0x00000000
        /*0010*/ 	.short	0x0004
        /*0012*/ 	.short	0x001c
        /*0014*/ 	.byte	0x00, 0xf0, 0x11, 0x00


	//----- nvinfo : EIATTR_KPARAM_INFO
	.align		4
.L_9:
        /*0018*/ 	.byte	0x04, 0x17
        /*001a*/ 	.short	(.L_11 - .L_10)
.L_10:
        /*001c*/ 	.word	0x00000000
        /*0020*/ 	.short	0x0003
        /*0022*/ 	.short	0x0018
        /*0024*/ 	.byte	0x00, 0xf0, 0x11, 0x00


	//----- nvinfo : EIATTR_KPARAM_INFO
	.align		4
.L_11:
        /*0028*/ 	.byte	0x04, 0x17
        /*002a*/ 	.short	(.L_13 - .L_12)
.L_12:
        /*002c*/ 	.word	0x00000000
        /*0030*/ 	.short	0x0002
        /*0032*/ 	.short	0x0010
        /*0034*/ 	.byte	0x00, 0xf5, 0x21, 0x00


	//----- nvinfo : EIATTR_KPARAM_INFO
	.align		4
.L_13:
        /*0038*/ 	.byte	0x04, 0x17
        /*003a*/ 	.short	(.L_15 - .L_14)
.L_14:
        /*003c*/ 	.word	0x00000000
        /*0040*/ 	.short	0x0001
        /*0042*/ 	.short	0x0008
        /*0044*/ 	.byte	0x00, 0xf5, 0x21, 0x00


	//----- nvinfo : EIATTR_KPARAM_INFO
	.align		4
.L_15:
        /*0048*/ 	.byte	0x04, 0x17
        /*004a*/ 	.short	(.L_17 - .L_16)
.L_16:
        /*004c*/ 	.word	0x00000000
        /*0050*/ 	.short	0x0000
        /*0052*/ 	.short	0x0000
        /*0054*/ 	.byte	0x00, 0xf5, 0x21, 0x00


	//----- nvinfo : EIATTR_SPARSE_MMA_MASK
	.align		4
.L_17:
        /*0058*/ 	.byte	0x03, 0x50
        /*005a*/ 	.short	0x0000


	//----- nvinfo : EIATTR_MAXREG_COUNT
	.align		4
        /*005c*/ 	.byte	0x03, 0x1b
        /*005e*/ 	.short	0x00ff


	//----- nvinfo : EIATTR_MERCURY_ISA_VERSION
	.align		4
        /*0060*/ 	.byte	0x03, 0x5f
        /*0062*/ 	.short	0x0101


	//----- nvinfo : EIATTR_VRC_CTA_INIT_COUNT
	.align		4
        /*0064*/ 	.byte	0x02, 0x4a
	.zero		1
	.zero		1


	//----- nvinfo : EIATTR_EXIT_INSTR_OFFSETS
	.align		4
        /*0068*/ 	.byte	0x04, 0x1c
        /*006a*/ 	.short	(.L_19 - .L_18)


	//   ....[0]....
.L_18:
        /*006c*/ 	.word	0x00000030


	//   ....[1]....
        /*0070*/ 	.word	0x00000a80


	//   ....[2]....
        /*0074*/ 	.word	0x00000bf0


	//   ....[3]....
        /*0078*/ 	.word	0x00000d10


	//   ....[4]....
        /*007c*/ 	.word	0x00000e10


	//   ....[5]....
        /*0080*/ 	.word	0x00000e60


	//----- nvinfo : EIATTR_CBANK_PARAM_SIZE
	.align		4
.L_19:
        /*0084*/ 	.byte	0x03, 0x19
        /*0086*/ 	.short	0x0020


	//----- nvinfo : EIATTR_PARAM_CBANK
	.align		4
        /*0088*/ 	.byte	0x04, 0x0a
        /*008a*/ 	.short	(.L_21 - .L_20)
	.align		4
.L_20:
        /*008c*/ 	.word	index@(.nv.constant0._Z6matmulPiS_S_ii)
        /*0090*/ 	.short	0x0380
        /*0092*/ 	.short	0x0020


	//----- nvinfo : EIATTR_SW_WAR
	.align		4
.L_21:
        /*0094*/ 	.byte	0x04, 0x36
        /*0096*/ 	.short	(.L_23 - .L_22)
.L_22:
        /*0098*/ 	.word	0x00000008
.L_23:


//--------------------- .nv.callgraph             --------------------------
	.section	.nv.callgraph,"",@"SHT_CUDA_CALLGRAPH"
	.align	4
	.sectionentsize	8
	.align		4
        /*0000*/ 	.word	0x00000000
	.align		4
        /*0004*/ 	.word	0xffffffff
	.align		4
        /*0008*/ 	.word	0x00000000
	.align		4
        /*000c*/ 	.word	0xfffffffe
	.align		4
        /*0010*/ 	.word	0x00000000
	.align		4
        /*0014*/ 	.word	0xfffffffd
	.align		4
        /*0018*/ 	.word	0x00000000
	.align		4
        /*001c*/ 	.word	0xfffffffc


//--------------------- .text._Z6matmulPiS_S_ii   --------------------------
	.section	.text._Z6matmulPiS_S_ii,"ax",@progbits
	.align	128
        .global         _Z6matmulPiS_S_ii
        .type           _Z6matmulPiS_S_ii,@function
        .size           _Z6matmulPiS_S_ii,(.L_x_12 - _Z6matmulPiS_S_ii)
        .other          _Z6matmulPiS_S_ii,@"STO_CUDA_ENTRY STV_DEFAULT"
_Z6matmulPiS_S_ii:
.text._Z6matmulPiS_S_ii:
[----:B------:R-:W-:Y:S08]  /*0000*/  LDC R1, c[0x0][0x37c] ;  /* 0x0000df00ff017b82 */ /* 0x000ff00000000800 */
[----:B------:R-:W0:Y:S02]  /*0010*/  LDC R11, c[0x0][0x398] ;  /* 0x0000e600ff0b7b82 */ /* 0x000e240000000800 */
[----:B0-----:R-:W-:-:S13]  /*0020*/  ISETP.GE.AND P0, PT, R11, 0x1, PT ;  /* 0x000000010b00780c */ /* 0x001fda0003f06270 */
[----:B------:R-:W-:Y:S05]  /*0030*/  @!P0 EXIT ;  /* 0x000000000000894d */ /* 0x000fea0003800000 */
[----:B------:R-:W0:Y:S01]  /*0040*/  S2R R2, SR_TID.X ;  /* 0x0000000000027919 */ /* 0x000e220000002100 */
[----:B------:R-:W1:Y:S01]  /*0050*/  LDCU UR5, c[0x0][0x39c] ;  /* 0x00007380ff0577ac */ /* 0x000e620008000800 */
[----:B------:R-:W2:Y:S01]  /*0060*/  LDCU.64 UR10, c[0x0][0x358] ;  /* 0x00006b00ff0a77ac */ /* 0x000ea20008000a00 */
[----:B-1----:R-:W-:Y:S01]  /*0070*/  UISETP.GE.AND UP0, UPT, UR5, 0x1, UPT ;  /* 0x000000010500788c */ /* 0x002fe2000bf06270 */
[----:B0-----:R-:W-:-:S08]  /*0080*/  IMAD R0, R2, R11, RZ ;  /* 0x0000000b02007224 */ /* 0x001fd000078e02ff */
[----:B--2---:R-:W-:Y:S05]  /*0090*/  BRA.U !UP0, `(.L_x_0) ;  /* 0x0000000908807547 */ /* 0x004fea000b800000 */
[----:B------:R-:W0:Y:S01]  /*00a0*/  LDCU.64 UR12, c[0x0][0x380] ;  /* 0x00007000ff0c77ac */ /* 0x000e220008000a00 */
[----:B------:R-:W-:Y:S02]  /*00b0*/  IMAD R2, R2, UR5, RZ ;  /* 0x0000000502027c24 */ /* 0x000fe4000f8e02ff */
[----:B------:R-:W-:Y:S01]  /*00c0*/  HFMA2 R5, -RZ, RZ, 0, 0 ;  /* 0x00000000ff057431 */ /* 0x000fe200000001ff */
[----:B------:R-:W-:Y:S01]  /*00d0*/  SHF.L.U32 R4, R11, 0x3, RZ ;  /* 0x000000030b047819 */ /* 0x000fe200000006ff */
[----:B------:R-:W-:Y:S02]  /*00e0*/  ULOP3.LUT UR6, UR5, 0x7ffffff8, URZ, 0xc0, !UPT ;  /* 0x7ffffff805067892 */ /* 0x000fe4000f8ec0ff */
[----:B------:R-:W-:Y:S02]  /*00f0*/  ULOP3.LUT UR8, UR5, 0x7, URZ, 0xc0, !UPT ;  /* 0x0000000705087892 */ /* 0x000fe4000f8ec0ff */
[----:B------:R-:W-:Y:S02]  /*0100*/  ULOP3.LUT UR5, UR5, 0x3, URZ, 0xc0, !UPT ;  /* 0x0000000305057892 */ /* 0x000fe4000f8ec0ff */
[----:B------:R-:W-:Y:S01]  /*0110*/  UIADD3 UR7, UPT, UPT, -UR6, URZ, URZ ;  /* 0x000000ff06077290 */ /* 0x000fe2000fffe1ff */
[----:B0-----:R-:W-:-:S04]  /*0120*/  LEA R3, P0, R2, UR12, 0x2 ;  /* 0x0000000c02037c11 */ /* 0x001fc8000f8010ff */
[----:B------:R-:W-:Y:S02]  /*0130*/  IADD3 R3, P1, PT, R3, 0x10, RZ ;  /* 0x0000001003037810 */ /* 0x000fe40007f3e0ff */
[----:B------:R-:W-:-:S04]  /*0140*/  LEA.HI.X R6, R2, UR13, RZ, 0x2, P0 ;  /* 0x0000000d02067c11 */ /* 0x000fc800080f14ff */
[----:B------:R-:W-:-:S07]  /*0150*/  IADD3.X R6, PT, PT, RZ, R6, RZ, P1, !PT ;  /* 0x00000006ff067210 */ /* 0x000fce0000ffe4ff */
.L_x_6:
[----:B0-----:R-:W0:Y:S01]  /*0160*/  LDCU UR12, c[0x0][0x39c] ;  /* 0x00007380ff0c77ac */ /* 0x001e220008000800 */
[----:B------:R-:W-:Y:S01]  /*0170*/  IMAD.MOV.U32 R10, RZ, RZ, RZ ;  /* 0x000000ffff0a7224 */ /* 0x000fe200078e00ff */
[----:B------:R-:W-:Y:S01]  /*0180*/  UMOV UR4, URZ ;  /* 0x000000ff00047c82 */ /* 0x000fe20008000000 */
[----:B0-----:R-:W-:-:S09]  /*0190*/  UISETP.GE.U32.AND UP0, UPT, UR12, 0x8, UPT ;  /* 0x000000080c00788c */ /* 0x001fd2000bf06070 */
[----:B------:R-:W-:Y:S05]  /*01a0*/  BRA.U !UP0, `(.L_x_1) ;  /* 0x0000000108f47547 */ /* 0x000fea000b800000 */
[----:B------:R-:W0:Y:S01]  /*01b0*/  LDC R8, c[0x0][0x398] ;  /* 0x0000e600ff087b82 */ /* 0x000e220000000800 */
[----:B------:R-:W-:Y:S01]  /*01c0*/  MOV R10, RZ ;  /* 0x000000ff000a7202 */ /* 0x000fe20000000f00 */
[----:B------:R-:W-:Y:S01]  /*01d0*/  IMAD.MOV.U32 R26, RZ, RZ, R6 ;  /* 0x000000ffff1a7224 */ /* 0x000fe200078e0006 */
[----:B------:R-:W-:Y:S01]  /*01e0*/  MOV R24, R3 ;  /* 0x0000000300187202 */ /* 0x000fe20000000f00 */
[----:B------:R-:W-:-:S04]  /*01f0*/  UMOV UR4, UR7 ;  /* 0x0000000700047c82 */ /* 0x000fc80008000000 */
[----:B------:R-:W1:Y:S01]  /*0200*/  LDC.64 R12, c[0x0][0x388] ;  /* 0x0000e200ff0c7b82 */ /* 0x000e620000000a00 */
[----:B0-----:R-:W-:Y:S01]  /*0210*/  IADD3 R7, PT, PT, R5, R8, RZ ;  /* 0x0000000805077210 */ /* 0x001fe20007ffe0ff */
[C-C-:B------:R-:W-:Y:S01]  /*0220*/  IMAD R11, R8.reuse, 0x3, R5.reuse ;  /* 0x00000003080b7824 */ /* 0x140fe200078e0205 */
[C---:B------:R-:W-:Y:S01]  /*0230*/  LEA R9, R8.reuse, R5, 0x1 ;  /* 0x0000000508097211 */ /* 0x040fe200078e08ff */
[C-C-:B------:R-:W-:Y:S02]  /*0240*/  IMAD R25, R8.reuse, 0x4, R5.reuse ;  /* 0x0000000408197824 */ /* 0x140fe400078e0205 */
[C-C-:B------:R-:W-:Y:S02]  /*0250*/  IMAD R27, R8.reuse, 0x5, R5.reuse ;  /* 0x00000005081b7824 */ /* 0x140fe400078e0205 */
[C-C-:B------:R-:W-:Y:S02]  /*0260*/  IMAD R29, R8.reuse, 0x6, R5.reuse ;  /* 0x00000006081d7824 */ /* 0x140fe400078e0205 */
[----:B------:R-:W-:-:S02]  /*0270*/  IMAD R8, R8, 0x7, R5 ;  /* 0x0000000708087824 */ /* 0x000fc400078e0205 */
[----:B-1----:R-:W-:-:S07]  /*0280*/  IMAD.WIDE.U32 R16, R5, 0x4, R12 ;  /* 0x0000000405107825 */ /* 0x002fce00078e000c */
.L_x_2:
[----:B------:R-:W-:Y:S01]  /*0290*/  MOV R14, R24 ;  /* 0x00000018000e7202 */ /* 0x000fe20000000f00 */
[----:B------:R-:W2:Y:S01]  /*02a0*/  LDG.E R20, desc[UR10][R16.64] ;  /* 0x0000000a10147981 */ /* 0x000ea2000c1e1900 */
[----:B------:R-:W-:Y:S01]  /*02b0*/  MOV R15, R26 ;  /* 0x0000001a000f7202 */ /* 0x000fe20000000f00 */
[----:B------:R-:W-:-:S04]  /*02c0*/  IMAD.WIDE.U32 R18, R7, 0x4, R12 ;  /* 0x0000000407127825 */ /* 0x000fc800078e000c */
[----:B------:R-:W2:Y:S04]  /*02d0*/  LDG.E R21, desc[UR10][R14.64+-0x10] ;  /* 0xfffff00a0e157981 */ /* 0x000ea8000c1e1900 */
[----:B------:R0:W3:Y:S04]  /*02e0*/  LDG.E R22, desc[UR10][R18.64] ;  /* 0x0000000a12167981 */ /* 0x0000e8000c1e1900 */
[----:B------:R-:W3:Y:S04]  /*02f0*/  LDG.E R23, desc[UR10][R14.64+-0xc] ;  /* 0xfffff40a0e177981 */ /* 0x000ee8000c1e1900 */
[----:B------:R-:W4:Y:S01]  /*0300*/  LDG.E R26, desc[UR10][R14.64+-0x8] ;  /* 0xfffff80a0e1a7981 */ /* 0x000f22000c1e1900 */
[----:B0-----:R-:W-:-:S03]  /*0310*/  IMAD.WIDE.U32 R18, R9, 0x4, R12 ;  /* 0x0000000409127825 */ /* 0x001fc600078e000c */
[----:B------:R-:W5:Y:S04]  /*0320*/  LDG.E R28, desc[UR10][R14.64] ;  /* 0x0000000a0e1c7981 */ /* 0x000f68000c1e1900 */
[----:B------:R-:W4:Y:S01]  /*0330*/  LDG.E R24, desc[UR10][R18.64] ;  /* 0x0000000a12187981 */ /* 0x000f22000c1e1900 */
[----:B--2---:R-:W-:Y:S02]  /*0340*/  IMAD R10, R21, R20, R10 ;  /* 0x00000014150a7224 */ /* 0x004fe400078e020a */
[----:B------:R-:W-:-:S04]  /*0350*/  IMAD.WIDE.U32 R20, R11, 0x4, R12 ;  /* 0x000000040b147825 */ /* 0x000fc800078e000c */
[----:B---3--:R-:W-:Y:S02]  /*0360*/  IMAD R10, R23, R22, R10 ;  /* 0x00000016170a7224 */ /* 0x008fe400078e020a */
[----:B------:R-:W2:Y:S01]  /*0370*/  LDG.E R20, desc[UR10][R20.64] ;  /* 0x0000000a14147981 */ /* 0x000ea2000c1e1900 */
[----:B------:R-:W-:-:S05]  /*0380*/  IMAD.WIDE.U32 R22, R25, 0x4, R12 ;  /* 0x0000000419167825 */ /* 0x000fca00078e000c */
[----:B------:R0:W5:Y:S04]  /*0390*/  LDG.E R19, desc[UR10][R22.64] ;  /* 0x0000000a16137981 */ /* 0x000168000c1e1900 */
[----:B------:R-:W2:Y:S01]  /*03a0*/  LDG.E R21, desc[UR10][R14.64+-0x4] ;  /* 0xfffffc0a0e157981 */ /* 0x000ea2000c1e1900 */
[----:B----4-:R-:W-:-:S03]  /*03b0*/  IMAD R10, R26, R24, R10 ;  /* 0x000000181a0a7224 */ /* 0x010fc600078e020a */
[----:B------:R-:W3:Y:S01]  /*03c0*/  LDG.E R24, desc[UR10][R14.64+0x4] ;  /* 0x0000040a0e187981 */ /* 0x000ee2000c1e1900 */
[----:B0-----:R-:W-:-:S05]  /*03d0*/  IMAD.WIDE.U32 R22, R27, 0x4, R12 ;  /* 0x000000041b167825 */ /* 0x001fca00078e000c */
[----:B------:R-:W3:Y:S01]  /*03e0*/  LDG.E R26, desc[UR10][R22.64] ;  /* 0x0000000a161a7981 */ /* 0x000ee2000c1e1900 */
[----:B--2---:R-:W-:-:S04]  /*03f0*/  IMAD R10, R21, R20, R10 ;  /* 0x00000014150a7224 */ /* 0x004fc800078e020a */
[----:B-----5:R-:W-:Y:S02]  /*0400*/  IMAD R10, R28, R19, R10 ;  /* 0x000000131c0a7224 */ /* 0x020fe400078e020a */
[--C-:B------:R-:W-:Y:S01]  /*0410*/  IMAD.WIDE.U32 R18, R29, 0x4, R12.reuse ;  /* 0x000000041d127825 */ /* 0x100fe200078e000c */
[----:B------:R-:W2:Y:S03]  /*0420*/  LDG.E R28, desc[UR10][R14.64+0x8] ;  /* 0x0000080a0e1c7981 */ /* 0x000ea6000c1e1900 */
[----:B------:R-:W-:Y:S02]  /*0430*/  IMAD.WIDE.U32 R20, R8, 0x4, R12 ;  /* 0x0000000408147825 */ /* 0x000fe400078e000c */
[----:B------:R-:W2:Y:S04]  /*0440*/  LDG.E R18, desc[UR10][R18.64] ;  /* 0x0000000a12127981 */ /* 0x000ea8000c1e1900 */
[----:B------:R-:W4:Y:S04]  /*0450*/  LDG.E R20, desc[UR10][R20.64] ;  /* 0x0000000a14147981 */ /* 0x000f28000c1e1900 */
[----:B------:R-:W4:Y:S01]  /*0460*/  LDG.E R19, desc[UR10][R14.64+0xc] ;  /* 0x00000c0a0e137981 */ /* 0x000f22000c1e1900 */
[----:B------:R-:W-:Y:S01]  /*0470*/  UIADD3 UR4, UPT, UPT, UR4, 0x8, URZ ;  /* 0x0000000804047890 */ /* 0x000fe2000fffe0ff */
[----:B---3--:R-:W-:-:S03]  /*0480*/  IMAD R10, R24, R26, R10 ;  /* 0x0000001a180a7224 */ /* 0x008fc600078e020a */
[----:B------:R-:W-:Y:S01]  /*0490*/  UISETP.NE.AND UP0, UPT, UR4, URZ, UPT ;  /* 0x000000ff0400728c */ /* 0x000fe2000bf05270 */
[----:B------:R-:W-:Y:S01]  /*04a0*/  IADD3 R24, P0, PT, R14, 0x20, RZ ;  /* 0x000000200e187810 */ /* 0x000fe20007f1e0ff */
[C---:B------:R-:W-:Y:S01]  /*04b0*/  IMAD.IADD R25, R4.reuse, 0x1, R25 ;  /* 0x0000000104197824 */ /* 0x040fe200078e0219 */
[C---:B------:R-:W-:Y:S01]  /*04c0*/  IADD3 R7, PT, PT, R4.reuse, R7, RZ ;  /* 0x0000000704077210 */ /* 0x040fe20007ffe0ff */
[C---:B------:R-:W-:Y:S01]  /*04d0*/  IMAD.WIDE.U32 R16, R4.reuse, 0x4, R16 ;  /* 0x0000000404107825 */ /* 0x040fe200078e0010 */
[C---:B------:R-:W-:Y:S02]  /*04e0*/  IADD3 R9, PT, PT, R4.reuse, R9, RZ ;  /* 0x0000000904097210 */ /* 0x040fe40007ffe0ff */
[C---:B------:R-:W-:Y:S01]  /*04f0*/  IADD3 R11, PT, PT, R4.reuse, R11, RZ ;  /* 0x0000000b040b7210 */ /* 0x040fe20007ffe0ff */
[----:B------:R-:W-:Y:S01]  /*0500*/  IMAD.X R26, RZ, RZ, R15, P0 ;  /* 0x000000ffff1a7224 */ /* 0x000fe200000e060f */
[C---:B------:R-:W-:Y:S02]  /*0510*/  IADD3 R27, PT, PT, R4.reuse, R27, RZ ;  /* 0x0000001b041b7210 */ /* 0x040fe40007ffe0ff */
[----:B------:R-:W-:-:S02]  /*0520*/  IADD3 R29, PT, PT, R4, R29, RZ ;  /* 0x0000001d041d7210 */ /* 0x000fc40007ffe0ff */
[----:B------:R-:W-:Y:S01]  /*0530*/  IADD3 R8, PT, PT, R4, R8, RZ ;  /* 0x0000000804087210 */ /* 0x000fe20007ffe0ff */
[----:B--2---:R-:W-:-:S04]  /*0540*/  IMAD R10, R28, R18, R10 ;  /* 0x000000121c0a7224 */ /* 0x004fc800078e020a */
[----:B----4-:R-:W-:Y:S01]  /*0550*/  IMAD R10, R19, R20, R10 ;  /* 0x00000014130a7224 */ /* 0x010fe200078e020a */
[----:B------:R-:W-:Y:S06]  /*0560*/  BRA.U UP0, `(.L_x_2) ;  /* 0xfffffffd00487547 */ /* 0x000fec000b83ffff */
[----:B------:R-:W-:-:S05]  /*0570*/  UMOV UR4, UR6 ;  /* 0x0000000600047c82 */ /* 0x000fca0008000000 */
.L_x_1:
[----:B------:R-:W-:-:S09]  /*0580*/  UISETP.NE.AND UP0, UPT, UR8, URZ, UPT ;  /* 0x000000ff0800728c */ /* 0x000fd2000bf05270 */
[----:B------:R-:W-:Y:S05]  /*0590*/  BRA.U !UP0, `(.L_x_3) ;  /* 0x00000005081c7547 */ /* 0x000fea000b800000 */
[----:B------:R-:W-:Y:S02]  /*05a0*/  UIADD3 UR9, UPT, UPT, UR8, -0x1, URZ ;  /* 0xffffffff08097890 */ /* 0x000fe4000fffe0ff */
[----:B------:R-:W-:Y:S02]  /*05b0*/  UISETP.NE.AND UP1, UPT, UR5, URZ, UPT ;  /* 0x000000ff0500728c */ /* 0x000fe4000bf25270 */
[----:B------:R-:W-:-:S09]  /*05c0*/  UISETP.GE.U32.AND UP0, UPT, UR9, 0x3, UPT ;  /* 0x000000030900788c */ /* 0x000fd2000bf06070 */
[----:B------:R-:W-:Y:S05]  /*05d0*/  BRA.U !UP0, `(.L_x_4) ;  /* 0x00000001087c7547 */ /* 0x000fea000b800000 */
[----:B------:R-:W0:Y:S01]  /*05e0*/  LDC R22, c[0x0][0x398] ;  /* 0x0000e600ff167b82 */ /* 0x000e220000000800 */
[----:B------:R-:W1:Y:S01]  /*05f0*/  LDCU.64 UR14, c[0x0][0x380] ;  /* 0x00007000ff0e77ac */ /* 0x000e620008000a00 */
[C---:B------:R-:W-:Y:S01]  /*0600*/  VIADD R7, R2.reuse, UR4 ;  /* 0x0000000402077c36 */ /* 0x040fe20008000000 */
[----:B------:R-:W-:-:S04]  /*0610*/  IADD3 R11, P0, PT, R2, UR4, RZ ;  /* 0x00000004020b7c10 */ /* 0x000fc8000ff1e0ff */
[----:B------:R-:W-:Y:S01]  /*0620*/  IADD3.X R20, PT, PT, RZ, RZ, RZ, P0, !PT ;  /* 0x000000ffff147210 */ /* 0x000fe200007fe4ff */
[----:B------:R-:W2:Y:S08]  /*0630*/  LDC.64 R16, c[0x0][0x380] ;  /* 0x0000e000ff107b82 */ /* 0x000eb00000000a00 */
[----:B------:R-:W3:Y:S01]  /*0640*/  LDC.64 R12, c[0x0][0x388] ;  /* 0x0000e200ff0c7b82 */ /* 0x000ee20000000a00 */
[----:B-1----:R-:W-:Y:S01]  /*0650*/  LEA R8, P0, R11, UR14, 0x2 ;  /* 0x0000000e0b087c11 */ /* 0x002fe2000f8010ff */
[----:B0-----:R-:W-:-:S05]  /*0660*/  IMAD R19, R22, UR4, R5 ;  /* 0x0000000416137c24 */ /* 0x001fca000f8e0205 */
[----:B------:R-:W-:Y:S01]  /*0670*/  IADD3 R9, PT, PT, R19, R22, RZ ;  /* 0x0000001613097210 */ /* 0x000fe20007ffe0ff */
[----:B--2---:R-:W-:-:S03]  /*0680*/  IMAD.WIDE.U32 R16, R7, 0x4, R16 ;  /* 0x0000000407107825 */ /* 0x004fc600078e0010 */
[----:B------:R-:W-:-:S03]  /*0690*/  IADD3 R7, PT, PT, R9, R22, RZ ;  /* 0x0000001609077210 */ /* 0x000fc60007ffe0ff */
[----:B------:R-:W2:Y:S01]  /*06a0*/  LDG.E R17, desc[UR10][R16.64] ;  /* 0x0000000a10117981 */ /* 0x000ea2000c1e1900 */
[----:B---3--:R-:W-:-:S04]  /*06b0*/  IMAD.WIDE.U32 R18, R19, 0x4, R12 ;  /* 0x0000000413127825 */ /* 0x008fc800078e000c */
[----:B------:R-:W-:Y:S01]  /*06c0*/  IMAD.WIDE.U32 R14, R9, 0x4, R12 ;  /* 0x00000004090e7825 */ /* 0x000fe200078e000c */
[----:B------:R-:W-:Y:S01]  /*06d0*/  LEA.HI.X R9, R11, UR15, R20, 0x2, P0 ;  /* 0x0000000f0b097c11 */ /* 0x000fe200080f1414 */
[----:B------:R-:W2:Y:S02]  /*06e0*/  LDG.E R18, desc[UR10][R18.64] ;  /* 0x0000000a12127981 */ /* 0x000ea4000c1e1900 */
[C---:B------:R-:W-:Y:S02]  /*06f0*/  IMAD.WIDE.U32 R20, R7.reuse, 0x4, R12 ;  /* 0x0000000407147825 */ /* 0x040fe400078e000c */
[----:B------:R-:W3:Y:S02]  /*0700*/  LDG.E R14, desc[UR10][R14.64] ;  /* 0x0000000a0e0e7981 */ /* 0x000ee4000c1e1900 */
[----:B------:R-:W-:Y:S02]  /*0710*/  IMAD.IADD R7, R7, 0x1, R22 ;  /* 0x0000000107077824 */ /* 0x000fe400078e0216 */
[----:B------:R-:W3:Y:S02]  /*0720*/  LDG.E R22, desc[UR10][R8.64+0x4] ;  /* 0x0000040a08167981 */ /* 0x000ee4000c1e1900 */
[----:B------:R-:W-:-:S02]  /*0730*/  IMAD.WIDE.U32 R12, R7, 0x4, R12 ;  /* 0x00000004070c7825 */ /* 0x000fc400078e000c */
[----:B------:R-:W4:Y:S04]  /*0740*/  LDG.E R20, desc[UR10][R20.64] ;  /* 0x0000000a14147981 */ /* 0x000f28000c1e1900 */
[----:B------:R-:W4:Y:S04]  /*0750*/  LDG.E R24, desc[UR10][R8.64+0x8] ;  /* 0x0000080a08187981 */ /* 0x000f28000c1e1900 */
[----:B------:R-:W5:Y:S04]  /*0760*/  LDG.E R26, desc[UR10][R8.64+0xc] ;  /* 0x00000c0a081a7981 */ /* 0x000f68000c1e1900 */
[----:B------:R-:W5:Y:S01]  /*0770*/  LDG.E R12, desc[UR10][R12.64] ;  /* 0x0000000a0c0c7981 */ /* 0x000f62000c1e1900 */
[----:B------:R-:W-:Y:S01]  /*0780*/  UIADD3 UR4, UPT, UPT, UR4, 0x4, URZ ;  /* 0x0000000404047890 */ /* 0x000fe2000fffe0ff */
[----:B--2---:R-:W-:-:S04]  /*0790*/  IMAD R17, R17, R18, R10 ;  /* 0x0000001211117224 */ /* 0x004fc800078e020a */
[----:B---3--:R-:W-:-:S04]  /*07a0*/  IMAD R17, R22, R14, R17 ;  /* 0x0000000e16117224 */ /* 0x008fc800078e0211 */
[----:B----4-:R-:W-:-:S04]  /*07b0*/  IMAD R17, R24, R20, R17 ;  /* 0x0000001418117224 */ /* 0x010fc800078e0211 */
[----:B-----5:R-:W-:-:S07]  /*07c0*/  IMAD R10, R26, R12, R17 ;  /* 0x0000000c1a0a7224 */ /* 0x020fce00078e0211 */
.L_x_4:
[----:B------:R-:W-:Y:S05]  /*07d0*/  BRA.U !UP1, `(.L_x_3) ;  /* 0x00000001098c7547 */ /* 0x000fea000b800000 */
[----:B------:R-:W-:Y:S02]  /*07e0*/  UISETP.NE.AND UP0, UPT, UR5, 0x1, UPT ;  /* 0x000000010500788c */ /* 0x000fe4000bf05270 */
[----:B------:R-:W-:-:S07]  /*07f0*/  ULOP3.LUT UP1, URZ, UR12, 0x1, URZ, 0xc0, !UPT ;  /* 0x000000010cff7892 */ /* 0x000fce000f82c0ff */
[----:B------:R-:W-:Y:S05]  /*0800*/  BRA.U !UP0, `(.L_x_5) ;  /* 0x0000000108547547 */ /* 0x000fea000b800000 */
[----:B------:R-:W0:Y:S01]  /*0810*/  LDC R16, c[0x0][0x398] ;  /* 0x0000e600ff107b82 */ /* 0x000e220000000800 */
[----:B------:R-:W1:Y:S01]  /*0820*/  LDCU.64 UR12, c[0x0][0x380] ;  /* 0x00007000ff0c77ac */ /* 0x000e620008000a00 */
[C---:B------:R-:W-:Y:S02]  /*0830*/  IADD3 R7, PT, PT, R2.reuse, UR4, RZ ;  /* 0x0000000402077c10 */ /* 0x040fe4000fffe0ff */
[----:B------:R-:W-:-:S04]  /*0840*/  IADD3 R11, P0, PT, R2, UR4, RZ ;  /* 0x00000004020b7c10 */ /* 0x000fc8000ff1e0ff */
[----:B------:R-:W2:Y:S01]  /*0850*/  LDC.64 R14, c[0x0][0x380] ;  /* 0x0000e000ff0e7b82 */ /* 0x000ea20000000a00 */
[----:B------:R-:W-:-:S07]  /*0860*/  IADD3.X R18, PT, PT, RZ, RZ, RZ, P0, !PT ;  /* 0x000000ffff127210 */ /* 0x000fce00007fe4ff */
[----:B------:R-:W3:Y:S01]  /*0870*/  LDC.64 R8, c[0x0][0x388] ;  /* 0x0000e200ff087b82 */ /* 0x000ee20000000a00 */
[----:B-1----:R-:W-:-:S04]  /*0880*/  LEA R12, P0, R11, UR12, 0x2 ;  /* 0x0000000c0b0c7c11 */ /* 0x002fc8000f8010ff */
[----:B------:R-:W-:Y:S01]  /*0890*/  LEA.HI.X R13, R11, UR13, R18, 0x2, P0 ;  /* 0x0000000d0b0d7c11 */ /* 0x000fe200080f1412 */
[----:B0-----:R-:W-:-:S05]  /*08a0*/  IMAD R17, R16, UR4, R5 ;  /* 0x0000000410117c24 */ /* 0x001fca000f8e0205 */
[----:B------:R-:W4:Y:S01]  /*08b0*/  LDG.E R13, desc[UR10][R12.64+0x4] ;  /* 0x0000040a0c0d7981 */ /* 0x000f22000c1e1900 */
[----:B--2---:R-:W-:Y:S01]  /*08c0*/  IMAD.WIDE.U32 R14, R7, 0x4, R14 ;  /* 0x00000004070e7825 */ /* 0x004fe200078e000e */
[----:B------:R-:W-:-:S05]  /*08d0*/  IADD3 R7, PT, PT, R17, R16, RZ ;  /* 0x0000001011077210 */ /* 0x000fca0007ffe0ff */
[----:B------:R-:W2:Y:S01]  /*08e0*/  LDG.E R15, desc[UR10][R14.64] ;  /* 0x0000000a0e0f7981 */ /* 0x000ea2000c1e1900 */
[----:B---3--:R-:W-:-:S04]  /*08f0*/  IMAD.WIDE.U32 R16, R17, 0x4, R8 ;  /* 0x0000000411107825 */ /* 0x008fc800078e0008 */
[----:B------:R-:W-:Y:S02]  /*0900*/  IMAD.WIDE.U32 R8, R7, 0x4, R8 ;  /* 0x0000000407087825 */ /* 0x000fe400078e0008 */
[----:B------:R-:W2:Y:S04]  /*0910*/  LDG.E R16, desc[UR10][R16.64] ;  /* 0x0000000a10107981 */ /* 0x000ea8000c1e1900 */
[----:B------:R-:W4:Y:S01]  /*0920*/  LDG.E R8, desc[UR10][R8.64] ;  /* 0x0000000a08087981 */ /* 0x000f22000c1e1900 */
[----:B------:R-:W-:Y:S01]  /*0930*/  UIADD3 UR4, UPT, UPT, UR4, 0x2, URZ ;  /* 0x0000000204047890 */ /* 0x000fe2000fffe0ff */
[----:B--2---:R-:W-:-:S04]  /*0940*/  IMAD R10, R15, R16, R10 ;  /* 0x000000100f0a7224 */ /* 0x004fc800078e020a */
[----:B----4-:R-:W-:-:S07]  /*0950*/  IMAD R10, R13, R8, R10 ;  /* 0x000000080d0a7224 */ /* 0x010fce00078e020a */
.L_x_5:
[----:B------:R-:W-:Y:S05]  /*0960*/  BRA.U !UP1, `(.L_x_3) ;  /* 0x0000000109287547 */ /* 0x000fea000b800000 */
[----:B------:R-:W0:Y:S01]  /*0970*/  LDC R14, c[0x0][0x398] ;  /* 0x0000e600ff0e7b82 */ /* 0x000e220000000800 */
[----:B------:R-:W-:-:S07]  /*0980*/  VIADD R7, R2, UR4 ;  /* 0x0000000402077c36 */ /* 0x000fce0008000000 */
[----:B------:R-:W1:Y:S08]  /*0990*/  LDC.64 R8, c[0x0][0x380] ;  /* 0x0000e000ff087b82 */ /* 0x000e700000000a00 */
[----:B------:R-:W2:Y:S01]  /*09a0*/  LDC.64 R12, c[0x0][0x388] ;  /* 0x0000e200ff0c7b82 */ /* 0x000ea20000000a00 */
[----:B0-----:R-:W-:Y:S02]  /*09b0*/  IMAD R11, R14, UR4, R5 ;  /* 0x000000040e0b7c24 */ /* 0x001fe4000f8e0205 */
[----:B-1----:R-:W-:-:S06]  /*09c0*/  IMAD.WIDE.U32 R8, R7, 0x4, R8 ;  /* 0x0000000407087825 */ /* 0x002fcc00078e0008 */
[----:B------:R-:W3:Y:S01]  /*09d0*/  LDG.E R9, desc[UR10][R8.64] ;  /* 0x0000000a08097981 */ /* 0x000ee2000c1e1900 */
[----:B--2---:R-:W-:-:S06]  /*09e0*/  IMAD.WIDE.U32 R12, R11, 0x4, R12 ;  /* 0x000000040b0c7825 */ /* 0x004fcc00078e000c */
[----:B------:R-:W3:Y:S02]  /*09f0*/  LDG.E R12, desc[UR10][R12.64] ;  /* 0x0000000a0c0c7981 */ /* 0x000ee4000c1e1900 */
[----:B---3--:R-:W-:-:S07]  /*0a00*/  IMAD R10, R9, R12, R10 ;  /* 0x0000000c090a7224 */ /* 0x008fce00078e020a */
.L_x_3:
[----:B------:R-:W0:Y:S01]  /*0a10*/  LDCU UR4, c[0x0][0x398] ;  /* 0x00007300ff0477ac */ /* 0x000e220008000800 */
[----:B------:R-:W1:Y:S01]  /*0a20*/  LDC.64 R8, c[0x0][0x390] ;  /* 0x0000e400ff087b82 */ /* 0x000e620000000a00 */
[----:B------:R-:W-:Y:S02]  /*0a30*/  IADD3 R7, PT, PT, R0, R5, RZ ;  /* 0x0000000500077210 */ /* 0x000fe40007ffe0ff */
[----:B------:R-:W-:-:S04]  /*0a40*/  IADD3 R5, PT, PT, R5, 0x1, RZ ;  /* 0x0000000105057810 */ /* 0x000fc80007ffe0ff */
[----:B0-----:R-:W-:Y:S01]  /*0a50*/  ISETP.NE.AND P0, PT, R5, UR4, PT ;  /* 0x0000000405007c0c */ /* 0x001fe2000bf05270 */
[----:B-1----:R-:W-:-:S05]  /*0a60*/  IMAD.WIDE.U32 R8, R7, 0x4, R8 ;  /* 0x0000000407087825 */ /* 0x002fca00078e0008 */
[----:B------:R0:W-:Y:S07]  /*0a70*/  STG.E desc[UR10][R8.64], R10 ;  /* 0x0000000a08007986 */ /* 0x0001ee000c10190a */
[----:B------:R-:W-:Y:S05]  /*0a80*/  @!P0 EXIT ;  /* 0x000000000000894d */ /* 0x000fea0003800000 */
[----:B------:R-:W-:Y:S05]  /*0a90*/  BRA `(.L_x_6) ;  /* 0xfffffff400b07947 */ /* 0x000fea000383ffff */
.L_x_0:
[C---:B------:R-:W-:Y:S01]  /*0aa0*/  ISETP.GE.U32.AND P1, PT, R11.reuse, 0x8, PT ;  /* 0x000000080b00780c */ /* 0x040fe20003f26070 */
[----:B------:R-:W-:Y:S01]  /*0ab0*/  HFMA2 R3, -RZ, RZ, 0, 0 ;  /* 0x00000000ff037431 */ /* 0x000fe200000001ff */
[----:B------:R-:W-:-:S04]  /*0ac0*/  LOP3.LUT R2, R11, 0x7, RZ, 0xc0, !PT ;  /* 0x000000070b027812 */ /* 0x000fc800078ec0ff */
[----:B------:R-:W-:-:S07]  /*0ad0*/  ISETP.NE.AND P0, PT, R2, RZ, PT ;  /* 0x000000ff0200720c */ /* 0x000fce0003f05270 */
[----:B------:R-:W-:Y:S06]  /*0ae0*/  @!P1 BRA `(.L_x_7) ;  /* 0x0000000000409947 */ /* 0x000fec0003800000 */
[----:B------:R-:W0:Y:S01]  /*0af0*/  LDC.64 R6, c[0x0][0x390] ;  /* 0x0000e400ff067b82 */ /* 0x000e220000000a00 */
[----:B------:R-:W-:Y:S01]  /*0b00*/  LOP3.LUT R3, R11, 0x7ffffff8, RZ, 0xc0, !PT ;  /* 0x7ffffff80b037812 */ /* 0x000fe200078ec0ff */
[----:B------:R-:W-:-:S06]  /*0b10*/  UMOV UR4, URZ ;  /* 0x000000ff00047c82 */ /* 0x000fcc0008000000 */
.L_x_8:
[----:B-1----:R-:W-:Y:S01]  /*0b20*/  VIADD R5, R0, UR4 ;  /* 0x0000000400057c36 */ /* 0x002fe20008000000 */
[----:B------:R-:W-:-:S03]  /*0b30*/  UIADD3 UR4, UPT, UPT, UR4, 0x8, URZ ;  /* 0x0000000804047890 */ /* 0x000fc6000fffe0ff */
[----:B0-----:R-:W-:-:S03]  /*0b40*/  IMAD.WIDE.U32 R4, R5, 0x4, R6 ;  /* 0x0000000405047825 */ /* 0x001fc600078e0006 */
[----:B------:R-:W-:Y:S02]  /*0b50*/  ISETP.NE.AND P1, PT, R3, UR4, PT ;  /* 0x0000000403007c0c */ /* 0x000fe4000bf25270 */
[----:B------:R1:W-:Y:S04]  /*0b60*/  STG.E desc[UR10][R4.64], RZ ;  /* 0x000000ff04007986 */ /* 0x0003e8000c10190a */
[----:B------:R1:W-:Y:S04]  /*0b70*/  STG.E desc[UR10][R4.64+0x4], RZ ;  /* 0x000004ff04007986 */ /* 0x0003e8000c10190a */
[----:B------:R1:W-:Y:S04]  /*0b80*/  STG.E desc[UR10][R4.64+0x8], RZ ;  /* 0x000008ff04007986 */ /* 0x0003e8000c10190a */
[----:B------:R1:W-:Y:S04]  /*0b90*/  STG.E desc[UR10][R4.64+0xc], RZ ;  /* 0x00000cff04007986 */ /* 0x0003e8000c10190a */
[----:B------:R1:W-:Y:S04]  /*0ba0*/  STG.E desc[UR10][R4.64+0x10], RZ ;  /* 0x000010ff04007986 */ /* 0x0003e8000c10190a */
[----:B------:R1:W-:Y:S04]  /*0bb0*/  STG.E desc[UR10][R4.64+0x14], RZ ;  /* 0x000014ff04007986 */ /* 0x0003e8000c10190a */
[----:B------:R1:W-:Y:S04]  /*0bc0*/  STG.E desc[UR10][R4.64+0x18], RZ ;  /* 0x000018ff04007986 */ /* 0x0003e8000c10190a */
[----:B------:R1:W-:Y:S01]  /*0bd0*/  STG.E desc[UR10][R4.64+0x1c], RZ ;  /* 0x00001cff04007986 */ /* 0x0003e2000c10190a */
[----:B------:R-:W-:Y:S05]  /*0be0*/  @P1 BRA `(.L_x_8) ;  /* 0xfffffffc00cc1947 */ /* 0x000fea000383ffff */
.L_x_7:
[----:B------:R-:W-:Y:S05]  /*0bf0*/  @!P0 EXIT ;  /* 0x000000000000894d */ /* 0x000fea0003800000 */
[----:B------:R-:W-:Y:S02]  /*0c00*/  ISETP.GE.U32.AND P1, PT, R2, 0x4, PT ;  /* 0x000000040200780c */ /* 0x000fe40003f26070 */
[----:B------:R-:W-:-:S04]  /*0c10*/  LOP3.LUT R8, R11, 0x3, RZ, 0xc0, !PT ;  /* 0x000000030b087812 */ /* 0x000fc800078ec0ff */
[----:B------:R-:W-:-:S07]  /*0c20*/  ISETP.NE.AND P0, PT, R8, RZ, PT ;  /* 0x000000ff0800720c */ /* 0x000fce0003f05270 */
[----:B------:R-:W-:Y:S06]  /*0c30*/  @!P1 BRA `(.L_x_9) ;  /* 0x0000000000349947 */ /* 0x000fec0003800000 */
[----:B-1----:R-:W0:Y:S01]  /*0c40*/  LDC.64 R4, c[0x0][0x390] ;  /* 0x0000e400ff047b82 */ /* 0x002e220000000a00 */
[----:B------:R-:W1:Y:S01]  /*0c50*/  LDCU.64 UR4, c[0x0][0x390] ;  /* 0x00007200ff0477ac */ /* 0x000e620008000a00 */
[CC--:B------:R-:W-:Y:S02]  /*0c60*/  IADD3 R2, P1, PT, R0.reuse, R3.reuse, RZ ;  /* 0x0000000300027210 */ /* 0x0c0fe40007f3e0ff */
[----:B------:R-:W-:Y:S02]  /*0c70*/  IADD3 R7, PT, PT, R0, R3, RZ ;  /* 0x0000000300077210 */ /* 0x000fe40007ffe0ff */
[----:B------:R-:W-:Y:S02]  /*0c80*/  IADD3.X R9, PT, PT, RZ, RZ, RZ, P1, !PT ;  /* 0x000000ffff097210 */ /* 0x000fe40000ffe4ff */
[----:B------:R-:W-:Y:S02]  /*0c90*/  IADD3 R3, PT, PT, R3, 0x4, RZ ;  /* 0x0000000403037810 */ /* 0x000fe40007ffe0ff */
[----:B-1----:R-:W-:Y:S01]  /*0ca0*/  LEA R6, P1, R2, UR4, 0x2 ;  /* 0x0000000402067c11 */ /* 0x002fe2000f8210ff */
[----:B0-----:R-:W-:-:S03]  /*0cb0*/  IMAD.WIDE.U32 R4, R7, 0x4, R4 ;  /* 0x0000000407047825 */ /* 0x001fc600078e0004 */
[----:B------:R-:W-:Y:S02]  /*0cc0*/  LEA.HI.X R7, R2, UR5, R9, 0x2, P1 ;  /* 0x0000000502077c11 */ /* 0x000fe400088f1409 */
[----:B------:R0:W-:Y:S04]  /*0cd0*/  STG.E desc[UR10][R4.64], RZ ;  /* 0x000000ff04007986 */ /* 0x0001e8000c10190a */
[----:B------:R0:W-:Y:S04]  /*0ce0*/  STG.E desc[UR10][R6.64+0x4], RZ ;  /* 0x000004ff06007986 */ /* 0x0001e8000c10190a */
[----:B------:R0:W-:Y:S04]  /*0cf0*/  STG.E desc[UR10][R6.64+0x8], RZ ;  /* 0x000008ff06007986 */ /* 0x0001e8000c10190a */
[----:B------:R0:W-:Y:S02]  /*0d00*/  STG.E desc[UR10][R6.64+0xc], RZ ;  /* 0x00000cff06007986 */ /* 0x0001e4000c10190a */
.L_x_9:
[----:B------:R-:W-:Y:S05]  /*0d10*/  @!P0 EXIT ;  /* 0x000000000000894d */ /* 0x000fea0003800000 */
[----:B------:R-:W-:Y:S02]  /*0d20*/  ISETP.NE.AND P1, PT, R8, 0x1, PT ;  /* 0x000000010800780c */ /* 0x000fe40003f25270 */
[----:B------:R-:W-:-:S04]  /*0d30*/  LOP3.LUT R2, R11, 0x1, RZ, 0xc0, !PT ;  /* 0x000000010b027812 */ /* 0x000fc800078ec0ff */
[----:B------:R-:W-:-:S07]  /*0d40*/  ISETP.NE.U32.AND P0, PT, R2, 0x1, PT ;  /* 0x000000010200780c */ /* 0x000fce0003f05070 */
[----:B------:R-:W-:Y:S06]  /*0d50*/  @!P1 BRA `(.L_x_10) ;  /* 0x00000000002c9947 */ /* 0x000fec0003800000 */
[----:B01----:R-:W0:Y:S01]  /*0d60*/  LDC.64 R4, c[0x0][0x390] ;  /* 0x0000e400ff047b82 */ /* 0x003e220000000a00 */
[----:B------:R-:W1:Y:S01]  /*0d70*/  LDCU.64 UR4, c[0x0][0x390] ;  /* 0x00007200ff0477ac */ /* 0x000e620008000a00 */
[C---:B------:R-:W-:Y:S01]  /*0d80*/  IADD3 R2, P1, PT, R0.reuse, R3, RZ ;  /* 0x0000000300027210 */ /* 0x040fe20007f3e0ff */
[----:B------:R-:W-:Y:S01]  /*0d90*/  IMAD.IADD R7, R0, 0x1, R3 ;  /* 0x0000000100077824 */ /* 0x000fe200078e0203 */
[----:B------:R-:W-:Y:S02]  /*0da0*/  IADD3 R3, PT, PT, R3, 0x2, RZ ;  /* 0x0000000203037810 */ /* 0x000fe40007ffe0ff */
[----:B------:R-:W-:Y:S02]  /*0db0*/  IADD3.X R9, PT, PT, RZ, RZ, RZ, P1, !PT ;  /* 0x000000ffff097210 */ /* 0x000fe40000ffe4ff */
[----:B-1----:R-:W-:Y:S01]  /*0dc0*/  LEA R6, P1, R2, UR4, 0x2 ;  /* 0x0000000402067c11 */ /* 0x002fe2000f8210ff */
[----:B0-----:R-:W-:-:S03]  /*0dd0*/  IMAD.WIDE.U32 R4, R7, 0x4, R4 ;  /* 0x0000000407047825 */ /* 0x001fc600078e0004 */
[----:B------:R-:W-:Y:S02]  /*0de0*/  LEA.HI.X R7, R2, UR5, R9, 0x2, P1 ;  /* 0x0000000502077c11 */ /* 0x000fe400088f1409 */
[----:B------:R2:W-:Y:S04]  /*0df0*/  STG.E desc[UR10][R4.64], RZ ;  /* 0x000000ff04007986 */ /* 0x0005e8000c10190a */
[----:B------:R2:W-:Y:S03]  /*0e00*/  STG.E desc[UR10][R6.64+0x4], RZ ;  /* 0x000004ff06007986 */ /* 0x0005e6000c10190a */
.L_x_10:
[----:B------:R-:W-:Y:S05]  /*0e10*/  @P0 EXIT ;  /* 0x000000000000094d */ /* 0x000fea0003800000 */
[----:B012---:R-:W0:Y:S01]  /*0e20*/  LDC.64 R4, c[0x0][0x390] ;  /* 0x0000e400ff047b82 */ /* 0x007e220000000a00 */
[----:B------:R-:W-:-:S05]  /*0e30*/  IADD3 R3, PT, PT, R0, R3, RZ ;  /* 0x0000000300037210 */ /* 0x000fca0007ffe0ff */
[----:B0-----:R-:W-:-:S05]  /*0e40*/  IMAD.WIDE.U32 R2, R3, 0x4, R4 ;  /* 0x0000000403027825 */ /* 0x001fca00078e0004 */
[----:B------:R-:W-:Y:S01]  /*0e50*/  STG.E desc[UR10][R2.64], RZ ;  /* 0x000000ff02007986 */ /* 0x000fe2000c10190a */
[----:B------:R-:W-:Y:S05]  /*0e60*/  EXIT ;  /* 0x000000000000794d */ /* 0x000fea0003800000 */
.L_x_11:
[----:B------:R-:W-:-:S00]  /*0e70*/  BRA `(.L_x_11) ;  /* 0xfffffffc00fc7947 */ /* 0x000fc0000383ffff */
[----:B------:R-:W-:-:S00]  /*0e80*/  NOP ;  /* 0x0000000000007918 */ /* 0x000fc00000000000 */
[----:B------:R-:W-:-:S00]  /*0e90*/  NOP ;  /* 0x0000000000007918 */ /* 0x000fc00000000000 */
[----:B------:R-:W-:-:S00]  /*0ea0*/  NOP ;  /* 0x0000000000007918 */ /* 0x000fc00000000000 */
[----:B------:R-:W-:-:S00]  /*0eb0*/  NOP ;  /* 0x0000000000007918 */ /* 0x000fc00000000000 */
[----:B------:R-:W-:-:S00]  /*0ec0*/  NOP ;  /* 0x0000000000007918 */ /* 0x000fc00000000000 */
[----:B------:R-:W-:-:S00]  /*0ed0*/  NOP ;  /* 0x0000000000007918 */ /* 0x000fc00000000000 */
[----:B------:R-:W-:-:S00]  /*0ee0*/  NOP ;  /* 0x0000000000007918 */ /* 0x000fc00000000000 */
[----:B------:R-:W-:-:S00]  /*0ef0*/  NOP ;  /* 0x0000000000007918 */ /* 0x000fc00000000000 */
.L_x_12:


//--------------------- .nv.shared.reserved.0     --------------------------
	.section	.nv.shared.reserved.0,"aw",@nobits
	.weak		__nv_reservedSMEM_offset_0_alias
	.size		__nv_reservedSMEM_offset_0_alias, 0, 64
	.other		__nv_reservedSMEM_offset_0_alias,@"STO_CUDA_RESERVED_SHARED STV_DEFAULT"
__nv_reservedSMEM_offset_0_alias:
	.zero		0
	.zero		64


//--------------------- .nv.constant0._Z6matmulPiS_S_ii --------------------------
	.section	.nv.constant0._Z6matmulPiS_S_ii,"a",@progbits
	.sectionflags	@""
	.align	4
.nv.constant0._Z6matmulPiS_S_ii:
	.zero		928


//--------------------- SYMBOLS --------------------------

	.type		.nv.reservedSmem.offset0,@object
	.size		.nv.reservedSmem.offset0,0x4
